//
// Generated by NVIDIA NVVM Compiler
//
// Compiler Build ID: CL-36424714
// Cuda compilation tools, release 13.0, V13.0.88
// Based on NVVM 20.0.0
//

.version 9.0
.target sm_100
.address_size 64

	// .globl	_Z16sgemm_gpu_kernelPKfS0_Pfiiiff

.visible .entry _Z16sgemm_gpu_kernelPKfS0_Pfiiiff(
	.param .u64 .ptr .align 1 _Z16sgemm_gpu_kernelPKfS0_Pfiiiff_param_0,
	.param .u64 .ptr .align 1 _Z16sgemm_gpu_kernelPKfS0_Pfiiiff_param_1,
	.param .u64 .ptr .align 1 _Z16sgemm_gpu_kernelPKfS0_Pfiiiff_param_2,
	.param .u32 _Z16sgemm_gpu_kernelPKfS0_Pfiiiff_param_3,
	.param .u32 _Z16sgemm_gpu_kernelPKfS0_Pfiiiff_param_4,
	.param .u32 _Z16sgemm_gpu_kernelPKfS0_Pfiiiff_param_5,
	.param .f32 _Z16sgemm_gpu_kernelPKfS0_Pfiiiff_param_6,
	.param .f32 _Z16sgemm_gpu_kernelPKfS0_Pfiiiff_param_7
)
{
	.reg .pred 	%p<10>;
	.reg .b32 	%r<41>;
	.reg .b32 	%f<75>;
	.reg .b64 	%rd<67>;

	ld.param.u64 	%rd14, [_Z16sgemm_gpu_kernelPKfS0_Pfiiiff_param_0];
	ld.param.u64 	%rd15, [_Z16sgemm_gpu_kernelPKfS0_Pfiiiff_param_1];
	ld.param.u32 	%r18, [_Z16sgemm_gpu_kernelPKfS0_Pfiiiff_param_5];
	cvta.to.global.u64 	%rd1, %rd15;
	cvta.to.global.u64 	%rd2, %rd14;
	mov.u32 	%r19, %ctaid.x;
	mov.u32 	%r20, %ntid.x;
	mov.u32 	%r21, %tid.x;
	mad.lo.s32 	%r1, %r19, %r20, %r21;
	mov.u32 	%r22, %ctaid.y;
	mov.u32 	%r23, %ntid.y;
	mov.u32 	%r24, %tid.y;
	mad.lo.s32 	%r2, %r22, %r23, %r24;
	setp.lt.s32 	%p1, %r18, 1;
	mov.f32 	%f74, 0f00000000;
	@%p1 bra 	$L__BB0_12;
	mul.lo.s32 	%r3, %r18, %r2;
	and.b32  	%r4, %r18, 7;
	setp.lt.u32 	%p2, %r18, 8;
	mov.f32 	%f74, 0f00000000;
	mov.b32 	%r39, 0;
	@%p2 bra 	$L__BB0_4;
	and.b32  	%r39, %r18, 2147483640;
	neg.s32 	%r37, %r39;
	mul.wide.u32 	%rd16, %r18, 4;
	add.s64 	%rd3, %rd1, %rd16;
	mul.wide.u32 	%rd17, %r18, 8;
	add.s64 	%rd4, %rd1, %rd17;
	mul.wide.u32 	%rd18, %r18, 12;
	add.s64 	%rd5, %rd1, %rd18;
	mul.wide.u32 	%rd19, %r18, 16;
	add.s64 	%rd6, %rd1, %rd19;
	mul.wide.u32 	%rd20, %r18, 20;
	add.s64 	%rd7, %rd1, %rd20;
	mul.wide.u32 	%rd21, %r18, 24;
	add.s64 	%rd8, %rd1, %rd21;
	mul.wide.u32 	%rd22, %r18, 28;
	add.s64 	%rd9, %rd1, %rd22;
	mul.wide.u32 	%rd23, %r3, 4;
	add.s64 	%rd24, %rd23, %rd2;
	add.s64 	%rd66, %rd24, 16;
	mov.f32 	%f74, 0f00000000;
	mov.u32 	%r36, %r1;
$L__BB0_3:
	.pragma "nounroll";
	mul.wide.s32 	%rd25, %r36, 4;
	add.s64 	%rd26, %rd3, %rd25;
	add.s64 	%rd27, %rd4, %rd25;
	add.s64 	%rd28, %rd5, %rd25;
	add.s64 	%rd29, %rd6, %rd25;
	add.s64 	%rd30, %rd7, %rd25;
	add.s64 	%rd31, %rd8, %rd25;
	add.s64 	%rd32, %rd9, %rd25;
	add.s64 	%rd33, %rd1, %rd25;
	ld.global.f32 	%f19, [%rd66+-16];
	ld.global.f32 	%f20, [%rd33];
	fma.rn.f32 	%f21, %f19, %f20, %f74;
	ld.global.f32 	%f22, [%rd66+-12];
	ld.global.f32 	%f23, [%rd26];
	fma.rn.f32 	%f24, %f22, %f23, %f21;
	ld.global.f32 	%f25, [%rd66+-8];
	ld.global.f32 	%f26, [%rd27];
	fma.rn.f32 	%f27, %f25, %f26, %f24;
	ld.global.f32 	%f28, [%rd66+-4];
	ld.global.f32 	%f29, [%rd28];
	fma.rn.f32 	%f30, %f28, %f29, %f27;
	ld.global.f32 	%f31, [%rd66];
	ld.global.f32 	%f32, [%rd29];
	fma.rn.f32 	%f33, %f31, %f32, %f30;
	ld.global.f32 	%f34, [%rd66+4];
	ld.global.f32 	%f35, [%rd30];
	fma.rn.f32 	%f36, %f34, %f35, %f33;
	ld.global.f32 	%f37, [%rd66+8];
	ld.global.f32 	%f38, [%rd31];
	fma.rn.f32 	%f39, %f37, %f38, %f36;
	ld.global.f32 	%f40, [%rd66+12];
	ld.global.f32 	%f41, [%rd32];
	fma.rn.f32 	%f74, %f40, %f41, %f39;
	add.s32 	%r37, %r37, 8;
	shl.b32 	%r26, %r18, 3;
	add.s32 	%r36, %r36, %r26;
	add.s64 	%rd66, %rd66, 32;
	setp.ne.s32 	%p3, %r37, 0;
	@%p3 bra 	$L__BB0_3;
$L__BB0_4:
	setp.eq.s32 	%p4, %r4, 0;
	@%p4 bra 	$L__BB0_12;
	and.b32  	%r12, %r18, 3;
	setp.lt.u32 	%p5, %r4, 4;
	@%p5 bra 	$L__BB0_7;
	add.s32 	%r27, %r39, %r3;
	mul.wide.u32 	%rd34, %r27, 4;
	add.s64 	%rd35, %rd2, %rd34;
	ld.global.f32 	%f43, [%rd35];
	mad.lo.s32 	%r28, %r39, %r18, %r1;
	mul.wide.s32 	%rd36, %r28, 4;
	add.s64 	%rd37, %rd1, %rd36;
	ld.global.f32 	%f44, [%rd37];
	fma.rn.f32 	%f45, %f43, %f44, %f74;
	cvt.u64.u32 	%rd38, %r3;
	cvt.u64.u32 	%rd39, %r39;
	add.s64 	%rd40, %rd39, %rd38;
	shl.b64 	%rd41, %rd40, 2;
	add.s64 	%rd42, %rd2, %rd41;
	ld.global.f32 	%f46, [%rd42+4];
	mul.wide.u32 	%rd43, %r18, 4;
	add.s64 	%rd44, %rd37, %rd43;
	ld.global.f32 	%f47, [%rd44];
	fma.rn.f32 	%f48, %f46, %f47, %f45;
	ld.global.f32 	%f49, [%rd42+8];
	add.s64 	%rd45, %rd44, %rd43;
	ld.global.f32 	%f50, [%rd45];
	fma.rn.f32 	%f51, %f49, %f50, %f48;
	ld.global.f32 	%f52, [%rd42+12];
	add.s64 	%rd46, %rd45, %rd43;
	ld.global.f32 	%f53, [%rd46];
	fma.rn.f32 	%f74, %f52, %f53, %f51;
	add.s32 	%r39, %r39, 4;
$L__BB0_7:
	setp.eq.s32 	%p6, %r12, 0;
	@%p6 bra 	$L__BB0_12;
	setp.eq.s32 	%p7, %r12, 1;
	@%p7 bra 	$L__BB0_10;
	add.s32 	%r29, %r39, %r3;
	mul.wide.u32 	%rd47, %r29, 4;
	add.s64 	%rd48, %rd2, %rd47;
	ld.global.f32 	%f55, [%rd48];
	mad.lo.s32 	%r30, %r39, %r18, %r1;
	mul.wide.s32 	%rd49, %r30, 4;
	add.s64 	%rd50, %rd1, %rd49;
	ld.global.f32 	%f56, [%rd50];
	fma.rn.f32 	%f57, %f55, %f56, %f74;
	cvt.u64.u32 	%rd51, %r3;
	cvt.u64.u32 	%rd52, %r39;
	add.s64 	%rd53, %rd52, %rd51;
	shl.b64 	%rd54, %rd53, 2;
	add.s64 	%rd55, %rd2, %rd54;
	ld.global.f32 	%f58, [%rd55+4];
	mul.wide.u32 	%rd56, %r18, 4;
	add.s64 	%rd57, %rd50, %rd56;
	ld.global.f32 	%f59, [%rd57];
	fma.rn.f32 	%f74, %f58, %f59, %f57;
	add.s32 	%r39, %r39, 2;
$L__BB0_10:
	and.b32  	%r31, %r18, 1;
	setp.eq.b32 	%p8, %r31, 1;
	not.pred 	%p9, %p8;
	@%p9 bra 	$L__BB0_12;
	add.s32 	%r32, %r39, %r3;
	mul.wide.u32 	%rd58, %r32, 4;
	add.s64 	%rd59, %rd2, %rd58;
	ld.global.f32 	%f60, [%rd59];
	mad.lo.s32 	%r33, %r39, %r18, %r1;
	mul.wide.s32 	%rd60, %r33, 4;
	add.s64 	%rd61, %rd1, %rd60;
	ld.global.f32 	%f61, [%rd61];
	fma.rn.f32 	%f74, %f60, %f61, %f74;
$L__BB0_12:
	ld.param.f32 	%f66, [_Z16sgemm_gpu_kernelPKfS0_Pfiiiff_param_7];
	ld.param.f32 	%f65, [_Z16sgemm_gpu_kernelPKfS0_Pfiiiff_param_6];
	ld.param.u32 	%r35, [_Z16sgemm_gpu_kernelPKfS0_Pfiiiff_param_4];
	ld.param.u64 	%rd65, [_Z16sgemm_gpu_kernelPKfS0_Pfiiiff_param_2];
	cvta.to.global.u64 	%rd62, %rd65;
	mad.lo.s32 	%r34, %r35, %r2, %r1;
	mul.wide.s32 	%rd63, %r34, 4;
	add.s64 	%rd64, %rd62, %rd63;
	ld.global.f32 	%f62, [%rd64];
	mul.f32 	%f63, %f66, %f62;
	fma.rn.f32 	%f64, %f65, %f74, %f63;
	st.global.f32 	[%rd64], %f64;
	ret;

}


// ===== COMPILED SASS (sm_100) =====

	.target	sm_100

	.elftype	@"ET_EXEC"


//--------------------- .note.nv.tkinfo           --------------------------
	.section	.note.nv.tkinfo,"",@"SHT_NOTE"
	.sectionflags	@"SHF_NOTE_NV_TKINFO"
	.tkinfo
        /*0018*/ 	.word	0x00000002
        /*0030*/ 	.string	""
        /*0030*/ 	.string	"ptxas"
        /*0030*/ 	.string	"Cuda compilation tools, release 13.0, V13.0.88"
        /*0030*/ 	.string	"Build cuda_13.0.r13.0/compiler.36424714_0"
        /*0030*/ 	.string	"-arch sm_100 -m 64 "



//--------------------- .note.nv.cuinfo           --------------------------
	.section	.note.nv.cuinfo,"",@"SHT_NOTE"
	.sectionflags	@"SHF_NOTE_NV_CUINFO"
        /*0018*/ 	.short	0x0002
        /*001a*/ 	.short	0x0064
        /*001c*/ 	.short	0x0082
	.zero		2


//--------------------- .nv.info                  --------------------------
	.section	.nv.info,"",@"SHT_CUDA_INFO"
	.align	4


	//----- nvinfo : EIATTR_REGCOUNT
	.align		4
        /*0000*/ 	.byte	0x04, 0x2f
        /*0002*/ 	.short	(.L_1 - .L_0)
	.align		4
.L_0:
        /*0004*/ 	.word	index@(_Z16sgemm_gpu_kernelPKfS0_Pfiiiff)
        /*0008*/ 	.word	0x0000001e


	//----- nvinfo : EIATTR_FRAME_SIZE
	.align		4
.L_1:
        /*000c*/ 	.byte	0x04, 0x11
        /*000e*/ 	.short	(.L_3 - .L_2)
	.align		4
.L_2:
        /*0010*/ 	.word	index@(_Z16sgemm_gpu_kernelPKfS0_Pfiiiff)
        /*0014*/ 	.word	0x00000000


	//----- nvinfo : EIATTR_MIN_STACK_SIZE
	.align		4
.L_3:
        /*0018*/ 	.byte	0x04, 0x12
        /*001a*/ 	.short	(.L_5 - .L_4)
	.align		4
.L_4:
        /*001c*/ 	.word	index@(_Z16sgemm_gpu_kernelPKfS0_Pfiiiff)
        /*0020*/ 	.word	0x00000000
.L_5:


//--------------------- .nv.compat                --------------------------
	.section	.nv.compat,"",@"SHT_CUDA_COMPAT_INFO"
	.align	4
        /*0000*/ 	.byte	0x02, 0x09, 0x00, 0x00, 0x02, 0x02, 0x01, 0x00, 0x02, 0x05, 0x05, 0x00, 0x03, 0x07, 0x01, 0x01
        /*0010*/ 	.byte	0x02, 0x03, 0x00, 0x00, 0x02, 0x06, 0x01, 0x00, 0x04, 0x0b, 0x08, 0x00, 0x09, 0x00, 0x00, 0x00
        /*0020*/ 	.byte	0x00, 0x00, 0x00, 0x00


//--------------------- .nv.info._Z16sgemm_gpu_kernelPKfS0_Pfiiiff --------------------------
	.section	.nv.info._Z16sgemm_gpu_kernelPKfS0_Pfiiiff,"",@"SHT_CUDA_INFO"
	.sectionflags	@""
	.align	4


	//----- nvinfo : EIATTR_CUDA_API_VERSION
	.align		4
        /*0000*/ 	.byte	0x04, 0x37
        /*0002*/ 	.short	(.L_7 - .L_6)
.L_6:
        /*0004*/ 	.word	0x00000082


	//----- nvinfo : EIATTR_KPARAM_INFO
	.align		4
.L_7:
        /*0008*/ 	.byte	0x04, 0x17
        /*000a*/ 	.short	(.L_9 - .L_8)
.L_8:
        /*000c*/ 	.word	0x00000000
        /*0010*/ 	.short	0x0007
        /*0012*/ 	.short	0x0028
        /*0014*/ 	.byte	0x00, 0xf0, 0x11, 0x00


	//----- nvinfo : EIATTR_KPARAM_INFO
	.align		4
.L_9:
        /*0018*/ 	.byte	0x04, 0x17
        /*001a*/ 	.short	(.L_11 - .L_10)
.L_10:
        /*001c*/ 	.word	0x00000000
        /*0020*/ 	.short	0x0006
        /*0022*/ 	.short	0x0024
        /*0024*/ 	.byte	0x00, 0xf0, 0x11, 0x00


	//----- nvinfo : EIATTR_KPARAM_INFO
	.align		4
.L_11:
        /*0028*/ 	.byte	0x04, 0x17
        /*002a*/ 	.short	(.L_13 - .L_12)
.L_12:
        /*002c*/ 	.word	0x00000000
        /*0030*/ 	.short	0x0005
        /*0032*/ 	.short	0x0020
        /*0034*/ 	.byte	0x00, 0xf0, 0x11, 0x00


	//----- nvinfo : EIATTR_KPARAM_INFO
	.align		4
.L_13:
        /*0038*/ 	.byte	0x04, 0x17
        /*003a*/ 	.short	(.L_15 - .L_14)
.L_14:
        /*003c*/ 	.word	0x00000000
        /*0040*/ 	.short	0x0004
        /*0042*/ 	.short	0x001c
        /*0044*/ 	.byte	0x00, 0xf0, 0x11, 0x00


	//----- nvinfo : EIATTR_KPARAM_INFO
	.align		4
.L_15:
        /*0048*/ 	.byte	0x04, 0x17
        /*004a*/ 	.short	(.L_17 - .L_16)
.L_16:
        /*004c*/ 	.word	0x00000000
        /*0050*/ 	.short	0x0003
        /*0052*/ 	.short	0x0018
        /*0054*/ 	.byte	0x00, 0xf0, 0x11, 0x00


	//----- nvinfo : EIATTR_KPARAM_INFO
	.align		4
.L_17:
        /*0058*/ 	.byte	0x04, 0x17
        /*005a*/ 	.short	(.L_19 - .L_18)
.L_18:
        /*005c*/ 	.word	0x00000000
        /*0060*/ 	.short	0x0002
        /*0062*/ 	.short	0x0010
        /*0064*/ 	.byte	0x00, 0xf5, 0x21, 0x00


	//----- nvinfo : EIATTR_KPARAM_INFO
	.align		4
.L_19:
        /*0068*/ 	.byte	0x04, 0x17
        /*006a*/ 	.short	(.L_21 - .L_20)
.L_20:
        /*006c*/ 	.word	0x00000000
        /*0070*/ 	.short	0x0001
        /*0072*/ 	.short	0x0008
        /*0074*/ 	.byte	0x00, 0xf5, 0x21, 0x00


	//----- nvinfo : EIATTR_KPARAM_INFO
	.align		4
.L_21:
        /*0078*/ 	.byte	0x04, 0x17
        /*007a*/ 	.short	(.L_23 - .L_22)
.L_22:
        /*007c*/ 	.word	0x00000000
        /*0080*/ 	.short	0x0000
        /*0082*/ 	.short	0x0000
        /*0084*/ 	.byte	0x00, 0xf5, 0x21, 0x00


	//----- nvinfo : EIATTR_SPARSE_MMA_MASK
	.align		4
.L_23:
        /*0088*/ 	.byte	0x03, 0x50
        /*008a*/ 	.short	0x0000


	//----- nvinfo : EIATTR_MAXREG_COUNT
	.align		4
        /*008c*/ 	.byte	0x03, 0x1b
        /*008e*/ 	.short	0x00ff


	//----- nvinfo : EIATTR_MERCURY_ISA_VERSION
	.align		4
        /*0090*/ 	.byte	0x03, 0x5f
        /*0092*/ 	.short	0x0101


	//----- nvinfo : EIATTR_VRC_CTA_INIT_COUNT
	.align		4
        /*0094*/ 	.byte	0x02, 0x4a
	.zero		1
	.zero		1


	//----- nvinfo : EIATTR_EXIT_INSTR_OFFSETS
	.align		4
        /*0098*/ 	.byte	0x04, 0x1c
        /*009a*/ 	.short	(.L_25 - .L_24)


	//   ....[0]....
.L_24:
        /*009c*/ 	.word	0x00000b10


	//----- nvinfo : EIATTR_CBANK_PARAM_SIZE
	.align		4
.L_25:
        /*00a0*/ 	.byte	0x03, 0x19
        /*00a2*/ 	.short	0x002c


	//----- nvinfo : EIATTR_PARAM_CBANK
	.align		4
        /*00a4*/ 	.byte	0x04, 0x0a
        /*00a6*/ 	.short	(.L_27 - .L_26)
	.align		4
.L_26:
        /*00a8*/ 	.word	index@(.nv.constant0._Z16sgemm_gpu_kernelPKfS0_Pfiiiff)
        /*00ac*/ 	.short	0x0380
        /*00ae*/ 	.short	0x002c


	//----- nvinfo : EIATTR_SW_WAR
	.align		4
.L_27:
        /*00b0*/ 	.byte	0x04, 0x36
        /*00b2*/ 	.short	(.L_29 - .L_28)
.L_28:
        /*00b4*/ 	.word	0x00000008
.L_29:


//--------------------- .nv.callgraph             --------------------------
	.section	.nv.callgraph,"",@"SHT_CUDA_CALLGRAPH"
	.align	4
	.sectionentsize	8
	.align		4
        /*0000*/ 	.word	0x00000000
	.align		4
        /*0004*/ 	.word	0xffffffff
	.align		4
        /*0008*/ 	.word	0x00000000
	.align		4
        /*000c*/ 	.word	0xfffffffe
	.align		4
        /*0010*/ 	.word	0x00000000
	.align		4
        /*0014*/ 	.word	0xfffffffd
	.align		4
        /*0018*/ 	.word	0x00000000
	.align		4
        /*001c*/ 	.word	0xfffffffc


//--------------------- .text._Z16sgemm_gpu_kernelPKfS0_Pfiiiff --------------------------
	.section	.text._Z16sgemm_gpu_kernelPKfS0_Pfiiiff,"ax",@progbits
	.align	128
        .global         _Z16sgemm_gpu_kernelPKfS0_Pfiiiff
        .type           _Z16sgemm_gpu_kernelPKfS0_Pfiiiff,@function
        .size           _Z16sgemm_gpu_kernelPKfS0_Pfiiiff,(.L_x_5 - _Z16sgemm_gpu_kernelPKfS0_Pfiiiff)
        .other          _Z16sgemm_gpu_kernelPKfS0_Pfiiiff,@"STO_CUDA_ENTRY STV_DEFAULT"
_Z16sgemm_gpu_kernelPKfS0_Pfiiiff:
.text._Z16sgemm_gpu_kernelPKfS0_Pfiiiff:
[----:B------:R-:W-:Y:S01]  /*0000*/  LDC R1, c[0x0][0x37c] ;  /* 0x0000df00ff017b82 */ /* 0x000fe20000000800 */
[----:B------:R-:W0:Y:S01]  /*0010*/  S2R R3, SR_TID.X ;  /* 0x0000000000037919 */ /* 0x000e220000002100 */
[----:B------:R-:W1:Y:S06]  /*0020*/  LDCU UR18, c[0x0][0x3a0] ;  /* 0x00007400ff1277ac */ /* 0x000e6c0008000800 */
[----:B------:R-:W0:Y:S01]  /*0030*/  LDC R0, c[0x0][0x360] ;  /* 0x0000d800ff007b82 */ /* 0x000e220000000800 */
[----:B------:R-:W-:Y:S01]  /*0040*/  HFMA2 R12, -RZ, RZ, 0, 0 ;  /* 0x00000000ff0c7431 */ /* 0x000fe200000001ff */
[----:B------:R-:W2:Y:S01]  /*0050*/  S2R R2, SR_TID.Y ;  /* 0x0000000000027919 */ /* 0x000ea20000002200 */
[----:B------:R-:W3:Y:S05]  /*0060*/  LDCU.64 UR16, c[0x0][0x358] ;  /* 0x00006b00ff1077ac */ /* 0x000eea0008000a00 */
[----:B------:R-:W0:Y:S08]  /*0070*/  S2UR UR4, SR_CTAID.X ;  /* 0x00000000000479c3 */ /* 0x000e300000002500 */
[----:B------:R-:W2:Y:S01]  /*0080*/  S2UR UR5, SR_CTAID.Y ;  /* 0x00000000000579c3 */ /* 0x000ea20000002600 */
[----:B-1----:R-:W-:-:S07]  /*0090*/  UISETP.GE.AND UP0, UPT, UR18, 0x1, UPT ;  /* 0x000000011200788c */ /* 0x002fce000bf06270 */
[----:B------:R-:W2:Y:S01]  /*00a0*/  LDC R13, c[0x0][0x364] ;  /* 0x0000d900ff0d7b82 */ /* 0x000ea20000000800 */
[----:B0-----:R-:W-:Y:S02]  /*00b0*/  IMAD R0, R0, UR4, R3 ;  /* 0x0000000400007c24 */ /* 0x001fe4000f8e0203 */
[----:B--2---:R-:W-:Y:S01]  /*00c0*/  IMAD R13, R13, UR5, R2 ;  /* 0x000000050d0d7c24 */ /* 0x004fe2000f8e0202 */
[----:B---3--:R-:W-:Y:S06]  /*00d0*/  BRA.U !UP0, `(.L_x_0) ;  /* 0x0000000908647547 */ /* 0x008fec000b800000 */
[----:B------:R-:W-:Y:S02]  /*00e0*/  UISETP.GE.U32.AND UP1, UPT, UR18, 0x8, UPT ;  /* 0x000000081200788c */ /* 0x000fe4000bf26070 */
[----:B------:R-:W-:Y:S01]  /*00f0*/  IMAD R5, R13, UR18, RZ ;  /* 0x000000120d057c24 */ /* 0x000fe2000f8e02ff */
[----:B------:R-:W-:Y:S01]  /*0100*/  ULOP3.LUT UR19, UR18, 0x7, URZ, 0xc0, !UPT ;  /* 0x0000000712137892 */ /* 0x000fe2000f8ec0ff */
[----:B------:R-:W-:Y:S01]  /*0110*/  MOV R12, RZ ;  /* 0x000000ff000c7202 */ /* 0x000fe20000000f00 */
[----:B------:R-:W-:Y:S02]  /*0120*/  UMOV UR4, URZ ;  /* 0x000000ff00047c82 */ /* 0x000fe40008000000 */
[----:B------:R-:W-:Y:S02]  /*0130*/  UISETP.NE.AND UP0, UPT, UR19, URZ, UPT ;  /* 0x000000ff1300728c */ /* 0x000fe4000bf05270 */
[----:B------:R-:W-:Y:S09]  /*0140*/  BRA.U !UP1, `(.L_x_1) ;  /* 0x0000000509087547 */ /* 0x000ff2000b800000 */
[----:B------:R-:W0:Y:S01]  /*0150*/  LDCU.128 UR20, c[0x0][0x380] ;  /* 0x00007000ff1477ac */ /* 0x000e220008000c00 */
[----:B------:R-:W-:Y:S02]  /*0160*/  MOV R12, RZ ;  /* 0x000000ff000c7202 */ /* 0x000fe40000000f00 */
[----:B------:R-:W-:Y:S01]  /*0170*/  MOV R14, R0 ;  /* 0x00000000000e7202 */ /* 0x000fe20000000f00 */
[----:B------:R-:W-:-:S04]  /*0180*/  ULOP3.LUT UR4, UR18, 0x7ffffff8, URZ, 0xc0, !UPT ;  /* 0x7ffffff812047892 */ /* 0x000fc8000f8ec0ff */
[----:B------:R-:W-:Y:S01]  /*0190*/  UIADD3 UR5, UPT, UPT, -UR4, URZ, URZ ;  /* 0x000000ff04057290 */ /* 0x000fe2000fffe1ff */
[----:B0-----:R-:W-:Y:S01]  /*01a0*/  MOV R2, UR20 ;  /* 0x0000001400027c02 */ /* 0x001fe20008000f00 */
[----:B------:R-:W-:Y:S01]  /*01b0*/  UIMAD.WIDE.U32 UR6, UR18, 0xc, UR22 ;  /* 0x0000000c120678a5 */ /* 0x000fe2000f8e0016 */
[----:B------:R-:W-:Y:S01]  /*01c0*/  MOV R3, UR21 ;  /* 0x0000001500037c02 */ /* 0x000fe20008000f00 */
[----:B------:R-:W-:Y:S02]  /*01d0*/  UIMAD.WIDE.U32 UR8, UR18, 0x10, UR22 ;  /* 0x00000010120878a5 */ /* 0x000fe4000f8e0016 */
[----:B------:R-:W-:Y:S01]  /*01e0*/  UIMAD.WIDE.U32 UR10, UR18, 0x14, UR22 ;  /* 0x00000014120a78a5 */ /* 0x000fe2000f8e0016 */
[----:B------:R-:W-:Y:S01]  /*01f0*/  IMAD.WIDE.U32 R2, R5, 0x4, R2 ;  /* 0x0000000405027825 */ /* 0x000fe200078e0002 */
[----:B------:R-:W-:Y:S02]  /*0200*/  UIMAD.WIDE.U32 UR12, UR18, 0x18, UR22 ;  /* 0x00000018120c78a5 */ /* 0x000fe4000f8e0016 */
[----:B------:R-:W-:Y:S01]  /*0210*/  UIMAD.WIDE.U32 UR14, UR18, 0x1c, UR22 ;  /* 0x0000001c120e78a5 */ /* 0x000fe2000f8e0016 */
[----:B------:R-:W-:-:S04]  /*0220*/  IADD3 R2, P0, PT, R2, 0x10, RZ ;  /* 0x0000001002027810 */ /* 0x000fc80007f1e0ff */
[----:B------:R-:W-:-:S09]  /*0230*/  IADD3.X R3, PT, PT, RZ, R3, RZ, P0, !PT ;  /* 0x00000003ff037210 */ /* 0x000fd200007fe4ff */
.L_x_2:
[----:B------:R-:W-:Y:S01]  /*0240*/  HFMA2 R23, -RZ, RZ, 0, 2.384185791015625e-07 ;  /* 0x00000004ff177431 */ /* 0x000fe200000001ff */
[----:B------:R-:W-:Y:S01]  /*0250*/  UIMAD.WIDE.U32 UR24, UR18, 0x4, UR22 ;  /* 0x00000004121878a5 */ /* 0x000fe2000f8e0016 */
[----:B------:R-:W2:Y:S01]  /*0260*/  LDG.E R21, desc[UR16][R2.64+-0x10] ;  /* 0xfffff01002157981 */ /* 0x000ea2000c1e1900 */
[----:B------:R-:W-:Y:S01]  /*0270*/  UIMAD.WIDE.U32 UR20, UR18, 0x8, UR22 ;  /* 0x00000008121478a5 */ /* 0x000fe2000f8e0016 */
[----:B------:R-:W-:Y:S01]  /*0280*/  HFMA2 R5, -RZ, RZ, 0, 2.384185791015625e-07 ;  /* 0x00000004ff057431 */ /* 0x000fe200000001ff */
[----:B------:R-:W-:Y:S01]  /*0290*/  MOV R11, 0x4 ;  /* 0x00000004000b7802 */ /* 0x000fe20000000f00 */
[----:B------:R-:W3:Y:S01]  /*02a0*/  LDG.E R19, desc[UR16][R2.64+-0xc] ;  /* 0xfffff41002137981 */ /* 0x000ee2000c1e1900 */
[----:B------:R-:W-:Y:S02]  /*02b0*/  MOV R8, UR24 ;  /* 0x0000001800087c02 */ /* 0x000fe40008000f00 */
[----:B------:R-:W-:Y:S01]  /*02c0*/  MOV R9, UR25 ;  /* 0x0000001900097c02 */ /* 0x000fe20008000f00 */
[C---:B------:R-:W-:Y:S01]  /*02d0*/  IMAD.WIDE R22, R14.reuse, R23, UR22 ;  /* 0x000000160e167e25 */ /* 0x040fe2000f8e0217 */
[----:B------:R-:W-:Y:S01]  /*02e0*/  MOV R24, UR20 ;  /* 0x0000001400187c02 */ /* 0x000fe20008000f00 */
[----:B------:R-:W4:Y:S01]  /*02f0*/  LDG.E R17, desc[UR16][R2.64+-0x8] ;  /* 0xfffff81002117981 */ /* 0x000f22000c1e1900 */
[----:B------:R-:W-:Y:S01]  /*0300*/  MOV R25, UR21 ;  /* 0x0000001500197c02 */ /* 0x000fe20008000f00 */
[----:B------:R-:W-:-:S02]  /*0310*/  IMAD.WIDE R8, R14, 0x4, R8 ;  /* 0x000000040e087825 */ /* 0x000fc400078e0208 */
[----:B------:R-:W2:Y:S02]  /*0320*/  LDG.E R22, desc[UR16][R22.64] ;  /* 0x0000001016167981 */ /* 0x000ea4000c1e1900 */
[C---:B------:R-:W-:Y:S02]  /*0330*/  IMAD.WIDE R24, R14.reuse, 0x4, R24 ;  /* 0x000000040e187825 */ /* 0x040fe400078e0218 */
[----:B------:R0:W3:Y:S02]  /*0340*/  LDG.E R20, desc[UR16][R8.64] ;  /* 0x0000001008147981 */ /* 0x0000e4000c1e1900 */
[C---:B------:R-:W-:Y:S01]  /*0350*/  IMAD.WIDE R10, R14.reuse, R11, UR6 ;  /* 0x000000060e0a7e25 */ /* 0x040fe2000f8e020b */
[----:B------:R-:W-:Y:S01]  /*0360*/  MOV R7, 0x4 ;  /* 0x0000000400077802 */ /* 0x000fe20000000f00 */
[----:B------:R-:W4:Y:S02]  /*0370*/  LDG.E R18, desc[UR16][R24.64] ;  /* 0x0000001018127981 */ /* 0x000f24000c1e1900 */
[----:B------:R-:W-:-:S02]  /*0380*/  IMAD.WIDE R4, R14, R5, UR8 ;  /* 0x000000080e047e25 */ /* 0x000fc4000f8e0205 */
[----:B------:R1:W5:Y:S02]  /*0390*/  LDG.E R16, desc[UR16][R10.64] ;  /* 0x000000100a107981 */ /* 0x000364000c1e1900 */
[----:B0-----:R-:W-:Y:S02]  /*03a0*/  HFMA2 R9, -RZ, RZ, 0, 2.384185791015625e-07 ;  /* 0x00000004ff097431 */ /* 0x001fe400000001ff */
[----:B------:R-:W5:Y:S01]  /*03b0*/  LDG.E R15, desc[UR16][R2.64+-0x4] ;  /* 0xfffffc10020f7981 */ /* 0x000f62000c1e1900 */
[C---:B------:R-:W-:Y:S01]  /*03c0*/  IMAD.WIDE R6, R14.reuse, R7, UR10 ;  /* 0x0000000a0e067e25 */ /* 0x040fe2000f8e0207 */
[----:B------:R-:W-:Y:S02]  /*03d0*/  MOV R27, 0x4 ;  /* 0x00000004001b7802 */ /* 0x000fe40000000f00 */
[----:B------:R0:W5:Y:S04]  /*03e0*/  LDG.E R4, desc[UR16][R4.64] ;  /* 0x0000001004047981 */ /* 0x000168000c1e1900 */
[----:B------:R-:W5:Y:S01]  /*03f0*/  LDG.E R23, desc[UR16][R2.64] ;  /* 0x0000001002177981 */ /* 0x000f62000c1e1900 */
[----:B------:R-:W-:-:S03]  /*0400*/  IMAD.WIDE R8, R14, R9, UR12 ;  /* 0x0000000c0e087e25 */ /* 0x000fc6000f8e0209 */
[----:B------:R-:W5:Y:S01]  /*0410*/  LDG.E R7, desc[UR16][R6.64] ;  /* 0x0000001006077981 */ /* 0x000f62000c1e1900 */
[----:B-1----:R-:W-:-:S03]  /*0420*/  IMAD.WIDE R10, R14, R27, UR14 ;  /* 0x0000000e0e0a7e25 */ /* 0x002fc6000f8e021b */
[----:B------:R-:W5:Y:S04]  /*0430*/  LDG.E R24, desc[UR16][R2.64+0x4] ;  /* 0x0000041002187981 */ /* 0x000f68000c1e1900 */
[----:B------:R-:W5:Y:S04]  /*0440*/  LDG.E R8, desc[UR16][R8.64] ;  /* 0x0000001008087981 */ /* 0x000f68000c1e1900 */
[----:B------:R-:W5:Y:S04]  /*0450*/  LDG.E R25, desc[UR16][R2.64+0x8] ;  /* 0x0000081002197981 */ /* 0x000f68000c1e1900 */
[----:B------:R-:W5:Y:S04]  /*0460*/  LDG.E R10, desc[UR16][R10.64] ;  /* 0x000000100a0a7981 */ /* 0x000f68000c1e1900 */
[----:B------:R1:W5:Y:S01]  /*0470*/  LDG.E R27, desc[UR16][R2.64+0xc] ;  /* 0x00000c10021b7981 */ /* 0x000362000c1e1900 */
[----:B------:R-:W-:-:S04]  /*0480*/  UIADD3 UR5, UPT, UPT, UR5, 0x8, URZ ;  /* 0x0000000805057890 */ /* 0x000fc8000fffe0ff */
[----:B------:R-:W-:Y:S01]  /*0490*/  UISETP.NE.AND UP1, UPT, UR5, URZ, UPT ;  /* 0x000000ff0500728c */ /* 0x000fe2000bf25270 */
[----:B0-----:R-:W-:Y:S02]  /*04a0*/  MOV R5, UR18 ;  /* 0x0000001200057c02 */ /* 0x001fe40008000f00 */
[----:B-1----:R-:W-:-:S03]  /*04b0*/  IADD3 R2, P0, PT, R2, 0x20, RZ ;  /* 0x0000002002027810 */ /* 0x002fc60007f1e0ff */
[----:B------:R-:W-:Y:S01]  /*04c0*/  IMAD R14, R5, 0x8, R14 ;  /* 0x00000008050e7824 */ /* 0x000fe200078e020e */
[----:B------:R-:W-:Y:S01]  /*04d0*/  IADD3.X R3, PT, PT, RZ, R3, RZ, P0, !PT ;  /* 0x00000003ff037210 */ /* 0x000fe200007fe4ff */
[----:B--2---:R-:W-:-:S04]  /*04e0*/  FFMA R22, R21, R22, R12 ;  /* 0x0000001615167223 */ /* 0x004fc8000000000c */
[----:B---3--:R-:W-:-:S04]  /*04f0*/  FFMA R20, R19, R20, R22 ;  /* 0x0000001413147223 */ /* 0x008fc80000000016 */
[----:B----4-:R-:W-:-:S04]  /*0500*/  FFMA R18, R17, R18, R20 ;  /* 0x0000001211127223 */ /* 0x010fc80000000014 */
[----:B-----5:R-:W-:-:S04]  /*0510*/  FFMA R16, R15, R16, R18 ;  /* 0x000000100f107223 */ /* 0x020fc80000000012 */
[----:B------:R-:W-:-:S04]  /*0520*/  FFMA R23, R23, R4, R16 ;  /* 0x0000000417177223 */ /* 0x000fc80000000010 */
[----:B------:R-:W-:-:S04]  /*0530*/  FFMA R24, R24, R7, R23 ;  /* 0x0000000718187223 */ /* 0x000fc80000000017 */
[----:B------:R-:W-:-:S04]  /*0540*/  FFMA R8, R25, R8, R24 ;  /* 0x0000000819087223 */ /* 0x000fc80000000018 */
[----:B------:R-:W-:Y:S01]  /*0550*/  FFMA R12, R27, R10, R8 ;  /* 0x0000000a1b0c7223 */ /* 0x000fe20000000008 */
[----:B------:R-:W-:Y:S06]  /*0560*/  BRA.U UP1, `(.L_x_2) ;  /* 0xfffffffd01347547 */ /* 0x000fec000b83ffff */
.L_x_1:
[----:B------:R-:W-:Y:S05]  /*0570*/  BRA.U !UP0, `(.L_x_0) ;  /* 0x00000005083c7547 */ /* 0x000fea000b800000 */
[----:B------:R-:W-:Y:S01]  /*0580*/  UISETP.GE.U32.AND UP0, UPT, UR19, 0x4, UPT ;  /* 0x000000041300788c */ /* 0x000fe2000bf06070 */
[----:B------:R-:W-:Y:S01]  /*0590*/  IMAD R2, R13, UR18, RZ ;  /* 0x000000120d027c24 */ /* 0x000fe2000f8e02ff */
[----:B------:R-:W-:-:S04]  /*05a0*/  ULOP3.LUT UR5, UR18, 0x3, URZ, 0xc0, !UPT ;  /* 0x0000000312057892 */ /* 0x000fc8000f8ec0ff */
[----:B------:R-:W-:-:S03]  /*05b0*/  UISETP.NE.AND UP1, UPT, UR5, URZ, UPT ;  /* 0x000000ff0500728c */ /* 0x000fc6000bf25270 */
[----:B------:R-:W-:Y:S08]  /*05c0*/  BRA.U !UP0, `(.L_x_3) ;  /* 0x00000001087c7547 */ /* 0x000ff0000b800000 */
[----:B------:R-:W0:Y:S01]  /*05d0*/  LDC.64 R6, c[0x0][0x388] ;  /* 0x0000e200ff067b82 */ /* 0x000e220000000a00 */
[----:B------:R-:W1:Y:S01]  /*05e0*/  LDCU.64 UR6, c[0x0][0x380] ;  /* 0x00007000ff0677ac */ /* 0x000e620008000a00 */
[----:B------:R-:W-:Y:S02]  /*05f0*/  MOV R5, UR4 ;  /* 0x0000000400057c02 */ /* 0x000fe40008000f00 */
[C---:B------:R-:W-:Y:S02]  /*0600*/  IADD3 R3, PT, PT, R2.reuse, UR4, RZ ;  /* 0x0000000402037c10 */ /* 0x040fe4000fffe0ff */
[----:B------:R-:W-:Y:S01]  /*0610*/  MOV R11, UR18 ;  /* 0x00000012000b7c02 */ /* 0x000fe20008000f00 */
[----:B------:R-:W-:Y:S01]  /*0620*/  IMAD R5, R5, UR18, R0 ;  /* 0x0000001205057c24 */ /* 0x000fe2000f8e0200 */
[----:B------:R-:W2:Y:S01]  /*0630*/  LDC.64 R8, c[0x0][0x380] ;  /* 0x0000e000ff087b82 */ /* 0x000ea20000000a00 */
[----:B------:R-:W-:Y:S02]  /*0640*/  IADD3 R14, P0, PT, R2, UR4, RZ ;  /* 0x00000004020e7c10 */ /* 0x000fe4000ff1e0ff */
[----:B------:R-:W-:Y:S01]  /*0650*/  MOV R15, UR18 ;  /* 0x00000012000f7c02 */ /* 0x000fe20008000f00 */
[----:B0-----:R-:W-:-:S04]  /*0660*/  IMAD.WIDE R6, R5, 0x4, R6 ;  /* 0x0000000405067825 */ /* 0x001fc800078e0206 */
[----:B------:R-:W-:Y:S01]  /*0670*/  IMAD.WIDE.U32 R10, R11, 0x4, R6 ;  /* 0x000000040b0a7825 */ /* 0x000fe200078e0006 */
[----:B------:R-:W-:Y:S01]  /*0680*/  MOV R17, UR18 ;  /* 0x0000001200117c02 */ /* 0x000fe20008000f00 */
[----:B------:R-:W3:Y:S02]  /*0690*/  LDG.E R6, desc[UR16][R6.64] ;  /* 0x0000001006067981 */ /* 0x000ee4000c1e1900 */
[----:B--2---:R-:W-:Y:S01]  /*06a0*/  IMAD.WIDE.U32 R8, R3, 0x4, R8 ;  /* 0x0000000403087825 */ /* 0x004fe200078e0008 */
[----:B------:R-:W-:Y:S02]  /*06b0*/  IADD3.X R3, PT, PT, RZ, RZ, RZ, P0, !PT ;  /* 0x000000ffff037210 */ /* 0x000fe400007fe4ff */
[----:B-1----:R-:W-:-:S03]  /*06c0*/  LEA R4, P0, R14, UR6, 0x2 ;  /* 0x000000060e047c11 */ /* 0x002fc6000f8010ff */
[----:B------:R-:W3:Y:S01]  /*06d0*/  LDG.E R9, desc[UR16][R8.64] ;  /* 0x0000001008097981 */ /* 0x000ee2000c1e1900 */
[----:B------:R-:W-:Y:S01]  /*06e0*/  LEA.HI.X R5, R14, UR7, R3, 0x2, P0 ;  /* 0x000000070e057c11 */ /* 0x000fe200080f1403 */
[----:B------:R-:W-:Y:S02]  /*06f0*/  IMAD.WIDE.U32 R14, R15, 0x4, R10 ;  /* 0x000000040f0e7825 */ /* 0x000fe400078e000a */
[----:B------:R-:W2:Y:S04]  /*0700*/  LDG.E R3, desc[UR16][R10.64] ;  /* 0x000000100a037981 */ /* 0x000ea8000c1e1900 */
[----:B------:R-:W2:Y:S01]  /*0710*/  LDG.E R18, desc[UR16][R4.64+0x4] ;  /* 0x0000041004127981 */ /* 0x000ea2000c1e1900 */
[----:B------:R-:W-:-:S03]  /*0720*/  IMAD.WIDE.U32 R16, R17, 0x4, R14 ;  /* 0x0000000411107825 */ /* 0x000fc600078e000e */
[----:B------:R-:W4:Y:S04]  /*0730*/  LDG.E R19, desc[UR16][R14.64] ;  /* 0x000000100e137981 */ /* 0x000f28000c1e1900 */
[----:B------:R-:W4:Y:S04]  /*0740*/  LDG.E R20, desc[UR16][R4.64+0x8] ;  /* 0x0000081004147981 */ /* 0x000f28000c1e1900 */
[----:B------:R-:W5:Y:S04]  /*0750*/  LDG.E R22, desc[UR16][R4.64+0xc] ;  /* 0x00000c1004167981 */ /* 0x000f68000c1e1900 */
[----:B------:R-:W5:Y:S01]  /*0760*/  LDG.E R16, desc[UR16][R16.64] ;  /* 0x0000001010107981 */ /* 0x000f62000c1e1900 */
[----:B------:R-:W-:Y:S01]  /*0770*/  UIADD3 UR4, UPT, UPT, UR4, 0x4, URZ ;  /* 0x0000000404047890 */ /* 0x000fe2000fffe0ff */
[----:B---3--:R-:W-:-:S04]  /*0780*/  FFMA R9, R9, R6, R12 ;  /* 0x0000000609097223 */ /* 0x008fc8000000000c */
[----:B--2---:R-:W-:-:S04]  /*0790*/  FFMA R3, R18, R3, R9 ;  /* 0x0000000312037223 */ /* 0x004fc80000000009 */
[----:B----4-:R-:W-:-:S04]  /*07a0*/  FFMA R3, R20, R19, R3 ;  /* 0x0000001314037223 */ /* 0x010fc80000000003 */
[----:B-----5:R-:W-:-:S07]  /*07b0*/  FFMA R12, R22, R16, R3 ;  /* 0x00000010160c7223 */ /* 0x020fce0000000003 */
.L_x_3:
[----:B------:R-:W-:Y:S05]  /*07c0*/  BRA.U !UP1, `(.L_x_0) ;  /* 0x0000000109a87547 */ /* 0x000fea000b800000 */
[----:B------:R-:W-:Y:S01]  /*07d0*/  UISETP.NE.AND UP0, UPT, UR5, 0x1, UPT ;  /* 0x000000010500788c */ /* 0x000fe2000bf05270 */
[----:B------:R-:W-:Y:S01]  /*07e0*/  IMAD.U32 R9, RZ, RZ, UR4 ;  /* 0x00000004ff097e24 */ /* 0x000fe2000f8e00ff */
[----:B------:R-:W-:Y:S02]  /*07f0*/  ULOP3.LUT UR5, UR18, 0x1, URZ, 0xc0, !UPT ;  /* 0x0000000112057892 */ /* 0x000fe4000f8ec0ff */
[----:B------:R-:W-:Y:S02]  /*0800*/  MOV R17, UR18 ;  /* 0x0000001200117c02 */ /* 0x000fe40008000f00 */
[----:B------:R-:W-:Y:S01]  /*0810*/  UISETP.NE.U32.AND UP1, UPT, UR5, 0x1, UPT ;  /* 0x000000010500788c */ /* 0x000fe2000bf25070 */
[----:B------:R-:W-:-:S04]  /*0820*/  PLOP3.LUT P1, PT, PT, PT, UP0, 0x80, 0x8 ;  /* 0x000000000008781c */ /* 0x000fc80003f2f008 */
[----:B------:R-:W0:Y:S01]  /*0830*/  @UP0 LDCU.128 UR8, c[0x0][0x380] ;  /* 0x00007000ff0807ac */ /* 0x000e220008000c00 */
[----:B------:R-:W-:Y:S01]  /*0840*/  PLOP3.LUT P0, PT, PT, PT, UP1, 0x80, 0x8 ;  /* 0x000000000008781c */ /* 0x000fe20003f0f018 */
[----:B------:R-:W1:Y:S04]  /*0850*/  @UP0 LDCU.64 UR6, c[0x0][0x380] ;  /* 0x00007000ff0607ac */ /* 0x000e680008000a00 */
[----:B------:R-:W2:Y:S03]  /*0860*/  @!UP1 LDCU.128 UR12, c[0x0][0x380] ;  /* 0x00007000ff0c97ac */ /* 0x000ea60008000c00 */
[C---:B------:R-:W-:Y:S02]  /*0870*/  @P1 IADD3 R3, PT, PT, R2.reuse, UR4, RZ ;  /* 0x0000000402031c10 */ /* 0x040fe4000fffe0ff */
[----:B------:R-:W-:Y:S01]  /*0880*/  @P1 IADD3 R5, P2, PT, R2, UR4, RZ ;  /* 0x0000000402051c10 */ /* 0x000fe2000ff5e0ff */
[----:B------:R-:W-:-:S03]  /*0890*/  @UP0 UIADD3 UR4, UPT, UPT, UR4, 0x2, URZ ;  /* 0x0000000204040890 */ /* 0x000fc6000fffe0ff */
[----:B------:R-:W-:Y:S02]  /*08a0*/  @P1 IADD3.X R8, PT, PT, RZ, RZ, RZ, P2, !PT ;  /* 0x000000ffff081210 */ /* 0x000fe400017fe4ff */
[----:B0-----:R-:W-:Y:S02]  /*08b0*/  MOV R14, UR8 ;  /* 0x00000008000e7c02 */ /* 0x001fe40008000f00 */
[----:B------:R-:W-:Y:S02]  /*08c0*/  MOV R15, UR9 ;  /* 0x00000009000f7c02 */ /* 0x000fe40008000f00 */
[----:B------:R-:W-:Y:S02]  /*08d0*/  MOV R6, UR10 ;  /* 0x0000000a00067c02 */ /* 0x000fe40008000f00 */
[----:B------:R-:W-:Y:S01]  /*08e0*/  MOV R7, UR11 ;  /* 0x0000000b00077c02 */ /* 0x000fe20008000f00 */
[----:B------:R-:W-:Y:S01]  /*08f0*/  @P1 IMAD.WIDE.U32 R14, R3, 0x4, R14 ;  /* 0x00000004030e1825 */ /* 0x000fe200078e000e */
[----:B-1----:R-:W-:-:S03]  /*0900*/  @P1 LEA R4, P2, R5, UR6, 0x2 ;  /* 0x0000000605041c11 */ /* 0x002fc6000f8410ff */
[----:B------:R-:W-:Y:S01]  /*0910*/  @P1 IMAD R3, R9, UR18, R0 ;  /* 0x0000001209031c24 */ /* 0x000fe2000f8e0200 */
[----:B------:R-:W-:-:S03]  /*0920*/  MOV R21, UR4 ;  /* 0x0000000400157c02 */ /* 0x000fc60008000f00 */
[----:B------:R-:W-:Y:S01]  /*0930*/  @P1 IMAD.WIDE R6, R3, 0x4, R6 ;  /* 0x0000000403061825 */ /* 0x000fe200078e0206 */
[----:B------:R-:W-:Y:S01]  /*0940*/  @P1 LEA.HI.X R5, R5, UR7, R8, 0x2, P2 ;  /* 0x0000000705051c11 */ /* 0x000fe200090f1408 */
[----:B------:R-:W3:Y:S01]  /*0950*/  @P1 LDG.E R3, desc[UR16][R14.64] ;  /* 0x000000100e031981 */ /* 0x000ee2000c1e1900 */
[----:B--2---:R-:W-:Y:S01]  /*0960*/  MOV R8, UR12 ;  /* 0x0000000c00087c02 */ /* 0x004fe20008000f00 */
[----:B------:R-:W-:Y:S01]  /*0970*/  @!P0 IMAD R21, R21, UR18, R0 ;  /* 0x0000001215158c24 */ /* 0x000fe2000f8e0200 */
[----:B------:R-:W-:Y:S01]  /*0980*/  MOV R9, UR13 ;  /* 0x0000000d00097c02 */ /* 0x000fe20008000f00 */
[----:B------:R-:W-:Y:S01]  /*0990*/  @P1 IMAD.WIDE.U32 R16, R17, 0x4, R6 ;  /* 0x0000000411101825 */ /* 0x000fe200078e0006 */
[----:B------:R-:W-:Y:S01]  /*09a0*/  @!P0 IADD3 R19, PT, PT, R2, UR4, RZ ;  /* 0x0000000402138c10 */ /* 0x000fe2000fffe0ff */
[----:B------:R-:W3:Y:S01]  /*09b0*/  @P1 LDG.E R6, desc[UR16][R6.64] ;  /* 0x0000001006061981 */ /* 0x000ee2000c1e1900 */
[----:B------:R-:W-:Y:S02]  /*09c0*/  MOV R10, UR14 ;  /* 0x0000000e000a7c02 */ /* 0x000fe40008000f00 */
[----:B------:R-:W-:Y:S01]  /*09d0*/  MOV R11, UR15 ;  /* 0x0000000f000b7c02 */ /* 0x000fe20008000f00 */
[----:B------:R-:W-:Y:S01]  /*09e0*/  @!P0 IMAD.WIDE.U32 R8, R19, 0x4, R8 ;  /* 0x0000000413088825 */ /* 0x000fe200078e0008 */
[----:B------:R-:W2:Y:S03]  /*09f0*/  @P1 LDG.E R16, desc[UR16][R16.64] ;  /* 0x0000001010101981 */ /* 0x000ea6000c1e1900 */
[----:B------:R-:W-:Y:S01]  /*0a00*/  @!P0 IMAD.WIDE R10, R21, 0x4, R10 ;  /* 0x00000004150a8825 */ /* 0x000fe200078e020a */
[----:B------:R-:W2:Y:S04]  /*0a10*/  @P1 LDG.E R4, desc[UR16][R4.64+0x4] ;  /* 0x0000041004041981 */ /* 0x000ea8000c1e1900 */
[----:B------:R-:W4:Y:S04]  /*0a20*/  @!P0 LDG.E R9, desc[UR16][R8.64] ;  /* 0x0000001008098981 */ /* 0x000f28000c1e1900 */
[----:B------:R-:W4:Y:S01]  /*0a30*/  @!P0 LDG.E R10, desc[UR16][R10.64] ;  /* 0x000000100a0a8981 */ /* 0x000f22000c1e1900 */
[----:B---3--:R-:W-:-:S04]  /*0a40*/  @P1 FFMA R3, R3, R6, R12 ;  /* 0x0000000603031223 */ /* 0x008fc8000000000c */
[----:B--2---:R-:W-:-:S04]  /*0a50*/  @P1 FFMA R12, R4, R16, R3 ;  /* 0x00000010040c1223 */ /* 0x004fc80000000003 */
[----:B----4-:R-:W-:-:S07]  /*0a60*/  @!P0 FFMA R12, R9, R10, R12 ;  /* 0x0000000a090c8223 */ /* 0x010fce000000000c */
.L_x_0:
[----:B------:R-:W0:Y:S01]  /*0a70*/  LDC.64 R2, c[0x0][0x390] ;  /* 0x0000e400ff027b82 */ /* 0x000e220000000a00 */
[----:B------:R-:W1:Y:S01]  /*0a80*/  LDCU UR4, c[0x0][0x39c] ;  /* 0x00007380ff0477ac */ /* 0x000e620008000800 */
[----:B------:R-:W2:Y:S01]  /*0a90*/  LDCU UR5, c[0x0][0x3a4] ;  /* 0x00007480ff0577ac */ /* 0x000ea20008000800 */
[----:B-1----:R-:W-:Y:S01]  /*0aa0*/  IMAD R13, R13, UR4, R0 ;  /* 0x000000040d0d7c24 */ /* 0x002fe2000f8e0200 */
[----:B------:R-:W1:Y:S03]  /*0ab0*/  LDCU UR4, c[0x0][0x3a8] ;  /* 0x00007500ff0477ac */ /* 0x000e660008000800 */
[----:B0-----:R-:W-:-:S05]  /*0ac0*/  IMAD.WIDE R2, R13, 0x4, R2 ;  /* 0x000000040d027825 */ /* 0x001fca00078e0202 */
[----:B------:R-:W1:Y:S02]  /*0ad0*/  LDG.E R0, desc[UR16][R2.64] ;  /* 0x0000001002007981 */ /* 0x000e64000c1e1900 */
[----:B-1----:R-:W-:-:S04]  /*0ae0*/  FMUL R5, R0, UR4 ;  /* 0x0000000400057c20 */ /* 0x002fc80008400000 */
[----:B--2---:R-:W-:-:S05]  /*0af0*/  FFMA R5, R12, UR5, R5 ;  /* 0x000000050c057c23 */ /* 0x004fca0008000005 */
[----:B------:R-:W-:Y:S01]  /*0b00*/  STG.E desc[UR16][R2.64], R5 ;  /* 0x0000000502007986 */ /* 0x000fe2000c101910 */
[----:B------:R-:W-:Y:S05]  /*0b10*/  EXIT ;  /* 0x000000000000794d */ /* 0x000fea0003800000 */
.L_x_4:
[----:B------:R-:W-:-:S00]  /*0b20*/  BRA `(.L_x_4) ;  /* 0xfffffffc00fc7947 */ /* 0x000fc0000383ffff */
[----:B------:R-:W-:-:S00]  /*0b30*/  NOP ;  /* 0x0000000000007918 */ /* 0x000fc00000000000 */
        /* <DEDUP_REMOVED lines=12> */
.L_x_5:


//--------------------- .nv.shared.reserved.0     --------------------------
	.section	.nv.shared.reserved.0,"aw",@nobits
	.weak		__nv_reservedSMEM_offset_0_alias
	.size		__nv_reservedSMEM_offset_0_alias, 0, 64
	.other		__nv_reservedSMEM_offset_0_alias,@"STO_CUDA_RESERVED_SHARED STV_DEFAULT"
__nv_reservedSMEM_offset_0_alias:
	.zero		0
	.zero		64


//--------------------- .nv.constant0._Z16sgemm_gpu_kernelPKfS0_Pfiiiff --------------------------
	.section	.nv.constant0._Z16sgemm_gpu_kernelPKfS0_Pfiiiff,"a",@progbits
	.sectionflags	@""
	.align	4
.nv.constant0._Z16sgemm_gpu_kernelPKfS0_Pfiiiff:
	.zero		940


//--------------------- SYMBOLS --------------------------

	.type		.nv.reservedSmem.offset0,@object
	.size		.nv.reservedSmem.offset0,0x4
